//
// Generated by NVIDIA NVVM Compiler
//
// Compiler Build ID: CL-36424714
// Cuda compilation tools, release 13.0, V13.0.88
// Based on NVVM 20.0.0
//

.version 9.0
.target sm_100
.address_size 64

	// .globl	_Z8mm_naivePfS_iiiS_

.visible .entry _Z8mm_naivePfS_iiiS_(
	.param .u64 .ptr .align 1 _Z8mm_naivePfS_iiiS__param_0,
	.param .u64 .ptr .align 1 _Z8mm_naivePfS_iiiS__param_1,
	.param .u32 _Z8mm_naivePfS_iiiS__param_2,
	.param .u32 _Z8mm_naivePfS_iiiS__param_3,
	.param .u32 _Z8mm_naivePfS_iiiS__param_4,
	.param .u64 .ptr .align 1 _Z8mm_naivePfS_iiiS__param_5
)
{
	.reg .pred 	%p<4>;
	.reg .b32 	%r<11>;
	.reg .b32 	%f<13>;
	.reg .b64 	%rd<13>;

	ld.param.u64 	%rd1, [_Z8mm_naivePfS_iiiS__param_0];
	ld.param.u64 	%rd2, [_Z8mm_naivePfS_iiiS__param_1];
	ld.param.u64 	%rd3, [_Z8mm_naivePfS_iiiS__param_5];
	mov.u32 	%r3, %ctaid.y;
	mov.u32 	%r4, %ntid.y;
	mov.u32 	%r5, %tid.y;
	mad.lo.s32 	%r1, %r3, %r4, %r5;
	mov.u32 	%r6, %ctaid.x;
	mov.u32 	%r7, %ntid.x;
	mov.u32 	%r8, %tid.x;
	mad.lo.s32 	%r2, %r6, %r7, %r8;
	setp.gt.u32 	%p1, %r1, 3;
	setp.gt.s32 	%p2, %r2, 3;
	or.pred  	%p3, %p1, %p2;
	@%p3 bra 	$L__BB0_2;
	cvta.to.global.u64 	%rd4, %rd3;
	cvta.to.global.u64 	%rd5, %rd1;
	cvta.to.global.u64 	%rd6, %rd2;
	shl.b32 	%r9, %r1, 2;
	mul.wide.u32 	%rd7, %r9, 4;
	add.s64 	%rd8, %rd5, %rd7;
	ld.global.f32 	%f1, [%rd8];
	mul.wide.s32 	%rd9, %r2, 4;
	add.s64 	%rd10, %rd6, %rd9;
	ld.global.f32 	%f2, [%rd10];
	fma.rn.f32 	%f3, %f1, %f2, 0f00000000;
	ld.global.f32 	%f4, [%rd8+4];
	ld.global.f32 	%f5, [%rd10+16];
	fma.rn.f32 	%f6, %f4, %f5, %f3;
	ld.global.f32 	%f7, [%rd8+8];
	ld.global.f32 	%f8, [%rd10+32];
	fma.rn.f32 	%f9, %f7, %f8, %f6;
	ld.global.f32 	%f10, [%rd8+12];
	ld.global.f32 	%f11, [%rd10+48];
	fma.rn.f32 	%f12, %f10, %f11, %f9;
	add.s32 	%r10, %r9, %r2;
	mul.wide.s32 	%rd11, %r10, 4;
	add.s64 	%rd12, %rd4, %rd11;
	st.global.f32 	[%rd12], %f12;
$L__BB0_2:
	ret;

}
	// .globl	_Z12mm_naive_ptxPfS_iiiS_
.visible .entry _Z12mm_naive_ptxPfS_iiiS_(
	.param .u64 .ptr .align 1 _Z12mm_naive_ptxPfS_iiiS__param_0,
	.param .u64 .ptr .align 1 _Z12mm_naive_ptxPfS_iiiS__param_1,
	.param .u32 _Z12mm_naive_ptxPfS_iiiS__param_2,
	.param .u32 _Z12mm_naive_ptxPfS_iiiS__param_3,
	.param .u32 _Z12mm_naive_ptxPfS_iiiS__param_4,
	.param .u64 .ptr .align 1 _Z12mm_naive_ptxPfS_iiiS__param_5
)
{
	.reg .pred 	%p<4>;
	.reg .b32 	%r<11>;
	.reg .b64 	%rd<16>;

	ld.param.u64 	%rd1, [_Z12mm_naive_ptxPfS_iiiS__param_0];
	ld.param.u64 	%rd2, [_Z12mm_naive_ptxPfS_iiiS__param_1];
	ld.param.u64 	%rd3, [_Z12mm_naive_ptxPfS_iiiS__param_5];
	mov.u32 	%r3, %ctaid.y;
	mov.u32 	%r4, %ntid.y;
	mov.u32 	%r5, %tid.y;
	mad.lo.s32 	%r1, %r3, %r4, %r5;
	mov.u32 	%r6, %ctaid.x;
	mov.u32 	%r7, %ntid.x;
	mov.u32 	%r8, %tid.x;
	mad.lo.s32 	%r2, %r6, %r7, %r8;
	setp.gt.u32 	%p1, %r1, 3;
	setp.gt.s32 	%p2, %r2, 3;
	or.pred  	%p3, %p1, %p2;
	@%p3 bra 	$L__BB1_2;
	// begin inline asm
	.reg .f32 f1, f2, f3;
mov.f32 f1, 0.0;

	// end inline asm
	shl.b32 	%r9, %r1, 2;
	mul.wide.u32 	%rd13, %r9, 4;
	add.s64 	%rd4, %rd1, %rd13;
	mul.wide.s32 	%rd14, %r2, 4;
	add.s64 	%rd5, %rd2, %rd14;
	// begin inline asm
	ld.global.f32 f2, [%rd4];
ld.global.f32 f3, [%rd5];
fma.rn.f32 f1, f2, f3, f1;

	// end inline asm
	add.s64 	%rd6, %rd4, 4;
	add.s64 	%rd7, %rd5, 16;
	// begin inline asm
	ld.global.f32 f2, [%rd6];
ld.global.f32 f3, [%rd7];
fma.rn.f32 f1, f2, f3, f1;

	// end inline asm
	add.s64 	%rd8, %rd4, 8;
	add.s64 	%rd9, %rd5, 32;
	// begin inline asm
	ld.global.f32 f2, [%rd8];
ld.global.f32 f3, [%rd9];
fma.rn.f32 f1, f2, f3, f1;

	// end inline asm
	add.s64 	%rd10, %rd4, 12;
	add.s64 	%rd11, %rd5, 48;
	// begin inline asm
	ld.global.f32 f2, [%rd10];
ld.global.f32 f3, [%rd11];
fma.rn.f32 f1, f2, f3, f1;

	// end inline asm
	add.s32 	%r10, %r9, %r2;
	mul.wide.s32 	%rd15, %r10, 4;
	add.s64 	%rd12, %rd3, %rd15;
	// begin inline asm
	st.global.f32 [%rd12], f1;

	// end inline asm
$L__BB1_2:
	ret;

}


// ===== COMPILED SASS (sm_100) =====

	.target	sm_100

	.elftype	@"ET_EXEC"


//--------------------- .note.nv.tkinfo           --------------------------
	.section	.note.nv.tkinfo,"",@"SHT_NOTE"
	.sectionflags	@"SHF_NOTE_NV_TKINFO"
	.tkinfo
        /*0018*/ 	.word	0x00000002
        /*0030*/ 	.string	""
        /*0030*/ 	.string	"ptxas"
        /*0030*/ 	.string	"Cuda compilation tools, release 13.0, V13.0.88"
        /*0030*/ 	.string	"Build cuda_13.0.r13.0/compiler.36424714_0"
        /*0030*/ 	.string	"-arch sm_100 -m 64 "



//--------------------- .note.nv.cuinfo           --------------------------
	.section	.note.nv.cuinfo,"",@"SHT_NOTE"
	.sectionflags	@"SHF_NOTE_NV_CUINFO"
        /*0018*/ 	.short	0x0002
        /*001a*/ 	.short	0x0064
        /*001c*/ 	.short	0x0082
	.zero		2


//--------------------- .nv.info                  --------------------------
	.section	.nv.info,"",@"SHT_CUDA_INFO"
	.align	4


	//----- nvinfo : EIATTR_REGCOUNT
	.align		4
        /*0000*/ 	.byte	0x04, 0x2f
        /*0002*/ 	.short	(.L_1 - .L_0)
	.align		4
.L_0:
        /*0004*/ 	.word	index@(_Z8mm_naivePfS_iiiS_)
        /*0008*/ 	.word	0x00000014


	//----- nvinfo : EIATTR_FRAME_SIZE
	.align		4
.L_1:
        /*000c*/ 	.byte	0x04, 0x11
        /*000e*/ 	.short	(.L_3 - .L_2)
	.align		4
.L_2:
        /*0010*/ 	.word	index@(_Z8mm_naivePfS_iiiS_)
        /*0014*/ 	.word	0x00000000


	//----- nvinfo : EIATTR_REGCOUNT
	.align		4
.L_3:
        /*0018*/ 	.byte	0x04, 0x2f
        /*001a*/ 	.short	(.L_5 - .L_4)
	.align		4
.L_4:
        /*001c*/ 	.word	index@(_Z12mm_naive_ptxPfS_iiiS_)
        /*0020*/ 	.word	0x00000014


	//----- nvinfo : EIATTR_FRAME_SIZE
	.align		4
.L_5:
        /*0024*/ 	.byte	0x04, 0x11
        /*0026*/ 	.short	(.L_7 - .L_6)
	.align		4
.L_6:
        /*0028*/ 	.word	index@(_Z12mm_naive_ptxPfS_iiiS_)
        /*002c*/ 	.word	0x00000000


	//----- nvinfo : EIATTR_MIN_STACK_SIZE
	.align		4
.L_7:
        /*0030*/ 	.byte	0x04, 0x12
        /*0032*/ 	.short	(.L_9 - .L_8)
	.align		4
.L_8:
        /*0034*/ 	.word	index@(_Z12mm_naive_ptxPfS_iiiS_)
        /*0038*/ 	.word	0x00000000


	//----- nvinfo : EIATTR_MIN_STACK_SIZE
	.align		4
.L_9:
        /*003c*/ 	.byte	0x04, 0x12
        /*003e*/ 	.short	(.L_11 - .L_10)
	.align		4
.L_10:
        /*0040*/ 	.word	index@(_Z8mm_naivePfS_iiiS_)
        /*0044*/ 	.word	0x00000000
.L_11:


//--------------------- .nv.compat                --------------------------
	.section	.nv.compat,"",@"SHT_CUDA_COMPAT_INFO"
	.align	4
        /*0000*/ 	.byte	0x02, 0x09, 0x00, 0x00, 0x02, 0x02, 0x01, 0x00, 0x02, 0x05, 0x05, 0x00, 0x03, 0x07, 0x01, 0x01
        /*0010*/ 	.byte	0x02, 0x03, 0x00, 0x00, 0x02, 0x06, 0x01, 0x00, 0x04, 0x0b, 0x08, 0x00, 0x09, 0x00, 0x00, 0x00
        /*0020*/ 	.byte	0x00, 0x00, 0x00, 0x00


//--------------------- .nv.info._Z12mm_naive_ptxPfS_iiiS_ --------------------------
	.section	.nv.info._Z12mm_naive_ptxPfS_iiiS_,"",@"SHT_CUDA_INFO"
	.sectionflags	@""
	.align	4


	//----- nvinfo : EIATTR_CUDA_API_VERSION
	.align		4
        /*0000*/ 	.byte	0x04, 0x37
        /*0002*/ 	.short	(.L_13 - .L_12)
.L_12:
        /*0004*/ 	.word	0x00000082


	//----- nvinfo : EIATTR_KPARAM_INFO
	.align		4
.L_13:
        /*0008*/ 	.byte	0x04, 0x17
        /*000a*/ 	.short	(.L_15 - .L_14)
.L_14:
        /*000c*/ 	.word	0x00000000
        /*0010*/ 	.short	0x0005
        /*0012*/ 	.short	0x0020
        /*0014*/ 	.byte	0x00, 0xf5, 0x21, 0x00


	//----- nvinfo : EIATTR_KPARAM_INFO
	.align		4
.L_15:
        /*0018*/ 	.byte	0x04, 0x17
        /*001a*/ 	.short	(.L_17 - .L_16)
.L_16:
        /*001c*/ 	.word	0x00000000
        /*0020*/ 	.short	0x0004
        /*0022*/ 	.short	0x0018
        /*0024*/ 	.byte	0x00, 0xf0, 0x11, 0x00


	//----- nvinfo : EIATTR_KPARAM_INFO
	.align		4
.L_17:
        /*0028*/ 	.byte	0x04, 0x17
        /*002a*/ 	.short	(.L_19 - .L_18)
.L_18:
        /*002c*/ 	.word	0x00000000
        /*0030*/ 	.short	0x0003
        /*0032*/ 	.short	0x0014
        /*0034*/ 	.byte	0x00, 0xf0, 0x11, 0x00


	//----- nvinfo : EIATTR_KPARAM_INFO
	.align		4
.L_19:
        /*0038*/ 	.byte	0x04, 0x17
        /*003a*/ 	.short	(.L_21 - .L_20)
.L_20:
        /*003c*/ 	.word	0x00000000
        /*0040*/ 	.short	0x0002
        /*0042*/ 	.short	0x0010
        /*0044*/ 	.byte	0x00, 0xf0, 0x11, 0x00


	//----- nvinfo : EIATTR_KPARAM_INFO
	.align		4
.L_21:
        /*0048*/ 	.byte	0x04, 0x17
        /*004a*/ 	.short	(.L_23 - .L_22)
.L_22:
        /*004c*/ 	.word	0x00000000
        /*0050*/ 	.short	0x0001
        /*0052*/ 	.short	0x0008
        /*0054*/ 	.byte	0x00, 0xf5, 0x21, 0x00


	//----- nvinfo : EIATTR_KPARAM_INFO
	.align		4
.L_23:
        /*0058*/ 	.byte	0x04, 0x17
        /*005a*/ 	.short	(.L_25 - .L_24)
.L_24:
        /*005c*/ 	.word	0x00000000
        /*0060*/ 	.short	0x0000
        /*0062*/ 	.short	0x0000
        /*0064*/ 	.byte	0x00, 0xf5, 0x21, 0x00


	//----- nvinfo : EIATTR_SPARSE_MMA_MASK
	.align		4
.L_25:
        /*0068*/ 	.byte	0x03, 0x50
        /*006a*/ 	.short	0x0000


	//----- nvinfo : EIATTR_MAXREG_COUNT
	.align		4
        /*006c*/ 	.byte	0x03, 0x1b
        /*006e*/ 	.short	0x00ff


	//----- nvinfo : EIATTR_MERCURY_ISA_VERSION
	.align		4
        /*0070*/ 	.byte	0x03, 0x5f
        /*0072*/ 	.short	0x0101


	//----- nvinfo : EIATTR_VRC_CTA_INIT_COUNT
	.align		4
        /*0074*/ 	.byte	0x02, 0x4a
	.zero		1
	.zero		1


	//----- nvinfo : EIATTR_EXIT_INSTR_OFFSETS
	.align		4
        /*0078*/ 	.byte	0x04, 0x1c
        /*007a*/ 	.short	(.L_27 - .L_26)


	//   ....[0]....
.L_26:
        /*007c*/ 	.word	0x000000b0


	//   ....[1]....
        /*0080*/ 	.word	0x00000220


	//----- nvinfo : EIATTR_CBANK_PARAM_SIZE
	.align		4
.L_27:
        /*0084*/ 	.byte	0x03, 0x19
        /*0086*/ 	.short	0x0028


	//----- nvinfo : EIATTR_PARAM_CBANK
	.align		4
        /*0088*/ 	.byte	0x04, 0x0a
        /*008a*/ 	.short	(.L_29 - .L_28)
	.align		4
.L_28:
        /*008c*/ 	.word	index@(.nv.constant0._Z12mm_naive_ptxPfS_iiiS_)
        /*0090*/ 	.short	0x0380
        /*0092*/ 	.short	0x0028


	//----- nvinfo : EIATTR_SW_WAR
	.align		4
.L_29:
        /*0094*/ 	.byte	0x04, 0x36
        /*0096*/ 	.short	(.L_31 - .L_30)
.L_30:
        /*0098*/ 	.word	0x00000008
.L_31:


//--------------------- .nv.info._Z8mm_naivePfS_iiiS_ --------------------------
	.section	.nv.info._Z8mm_naivePfS_iiiS_,"",@"SHT_CUDA_INFO"
	.sectionflags	@""
	.align	4


	//----- nvinfo : EIATTR_CUDA_API_VERSION
	.align		4
        /*0000*/ 	.byte	0x04, 0x37
        /*0002*/ 	.short	(.L_33 - .L_32)
.L_32:
        /*0004*/ 	.word	0x00000082


	//----- nvinfo : EIATTR_KPARAM_INFO
	.align		4
.L_33:
        /*0008*/ 	.byte	0x04, 0x17
        /*000a*/ 	.short	(.L_35 - .L_34)
.L_34:
        /*000c*/ 	.word	0x00000000
        /*0010*/ 	.short	0x0005
        /*0012*/ 	.short	0x0020
        /*0014*/ 	.byte	0x00, 0xf5, 0x21, 0x00


	//----- nvinfo : EIATTR_KPARAM_INFO
	.align		4
.L_35:
        /*0018*/ 	.byte	0x04, 0x17
        /*001a*/ 	.short	(.L_37 - .L_36)
.L_36:
        /*001c*/ 	.word	0x00000000
        /*0020*/ 	.short	0x0004
        /*0022*/ 	.short	0x0018
        /*0024*/ 	.byte	0x00, 0xf0, 0x11, 0x00


	//----- nvinfo : EIATTR_KPARAM_INFO
	.align		4
.L_37:
        /*0028*/ 	.byte	0x04, 0x17
        /*002a*/ 	.short	(.L_39 - .L_38)
.L_38:
        /*002c*/ 	.word	0x00000000
        /*0030*/ 	.short	0x0003
        /*0032*/ 	.short	0x0014
        /*0034*/ 	.byte	0x00, 0xf0, 0x11, 0x00


	//----- nvinfo : EIATTR_KPARAM_INFO
	.align		4
.L_39:
        /*0038*/ 	.byte	0x04, 0x17
        /*003a*/ 	.short	(.L_41 - .L_40)
.L_40:
        /*003c*/ 	.word	0x00000000
        /*0040*/ 	.short	0x0002
        /*0042*/ 	.short	0x0010
        /*0044*/ 	.byte	0x00, 0xf0, 0x11, 0x00


	//----- nvinfo : EIATTR_KPARAM_INFO
	.align		4
.L_41:
        /*0048*/ 	.byte	0x04, 0x17
        /*004a*/ 	.short	(.L_43 - .L_42)
.L_42:
        /*004c*/ 	.word	0x00000000
        /*0050*/ 	.short	0x0001
        /*0052*/ 	.short	0x0008
        /*0054*/ 	.byte	0x00, 0xf5, 0x21, 0x00


	//----- nvinfo : EIATTR_KPARAM_INFO
	.align		4
.L_43:
        /*0058*/ 	.byte	0x04, 0x17
        /*005a*/ 	.short	(.L_45 - .L_44)
.L_44:
        /*005c*/ 	.word	0x00000000
        /*0060*/ 	.short	0x0000
        /*0062*/ 	.short	0x0000
        /*0064*/ 	.byte	0x00, 0xf5, 0x21, 0x00


	//----- nvinfo : EIATTR_SPARSE_MMA_MASK
	.align		4
.L_45:
        /*0068*/ 	.byte	0x03, 0x50
        /*006a*/ 	.short	0x0000


	//----- nvinfo : EIATTR_MAXREG_COUNT
	.align		4
        /*006c*/ 	.byte	0x03, 0x1b
        /*006e*/ 	.short	0x00ff


	//----- nvinfo : EIATTR_MERCURY_ISA_VERSION
	.align		4
        /*0070*/ 	.byte	0x03, 0x5f
        /*0072*/ 	.short	0x0101


	//----- nvinfo : EIATTR_VRC_CTA_INIT_COUNT
	.align		4
        /*0074*/ 	.byte	0x02, 0x4a
	.zero		1
	.zero		1


	//----- nvinfo : EIATTR_EXIT_INSTR_OFFSETS
	.align		4
        /*0078*/ 	.byte	0x04, 0x1c
        /*007a*/ 	.short	(.L_47 - .L_46)


	//   ....[0]....
.L_46:
        /*007c*/ 	.word	0x000000b0


	//   ....[1]....
        /*0080*/ 	.word	0x00000220


	//----- nvinfo : EIATTR_CBANK_PARAM_SIZE
	.align		4
.L_47:
        /*0084*/ 	.byte	0x03, 0x19
        /*0086*/ 	.short	0x0028


	//----- nvinfo : EIATTR_PARAM_CBANK
	.align		4
        /*0088*/ 	.byte	0x04, 0x0a
        /*008a*/ 	.short	(.L_49 - .L_48)
	.align		4
.L_48:
        /*008c*/ 	.word	index@(.nv.constant0._Z8mm_naivePfS_iiiS_)
        /*0090*/ 	.short	0x0380
        /*0092*/ 	.short	0x0028


	//----- nvinfo : EIATTR_SW_WAR
	.align		4
.L_49:
        /*0094*/ 	.byte	0x04, 0x36
        /*0096*/ 	.short	(.L_51 - .L_50)
.L_50:
        /*0098*/ 	.word	0x00000008
.L_51:


//--------------------- .nv.callgraph             --------------------------
	.section	.nv.callgraph,"",@"SHT_CUDA_CALLGRAPH"
	.align	4
	.sectionentsize	8
	.align		4
        /*0000*/ 	.word	0x00000000
	.align		4
        /*0004*/ 	.word	0xffffffff
	.align		4
        /*0008*/ 	.word	0x00000000
	.align		4
        /*000c*/ 	.word	0xfffffffe
	.align		4
        /*0010*/ 	.word	0x00000000
	.align		4
        /*0014*/ 	.word	0xfffffffd
	.align		4
        /*0018*/ 	.word	0x00000000
	.align		4
        /*001c*/ 	.word	0xfffffffc


//--------------------- .text._Z12mm_naive_ptxPfS_iiiS_ --------------------------
	.section	.text._Z12mm_naive_ptxPfS_iiiS_,"ax",@progbits
	.align	128
        .global         _Z12mm_naive_ptxPfS_iiiS_
        .type           _Z12mm_naive_ptxPfS_iiiS_,@function
        .size           _Z12mm_naive_ptxPfS_iiiS_,(.L_x_2 - _Z12mm_naive_ptxPfS_iiiS_)
        .other          _Z12mm_naive_ptxPfS_iiiS_,@"STO_CUDA_ENTRY STV_DEFAULT"
_Z12mm_naive_ptxPfS_iiiS_:
.text._Z12mm_naive_ptxPfS_iiiS_:
[----:B------:R-:W-:Y:S01]  /*0000*/  LDC R1, c[0x0][0x37c] ;  /* 0x0000df00ff017b82 */ /* 0x000fe20000000800 */
[----:B------:R-:W0:Y:S07]  /*0010*/  S2R R2, SR_TID.X ;  /* 0x0000000000027919 */ /* 0x000e2e0000002100 */
[----:B------:R-:W1:Y:S01]  /*0020*/  LDC R0, c[0x0][0x364] ;  /* 0x0000d900ff007b82 */ /* 0x000e620000000800 */
[----:B------:R-:W1:Y:S07]  /*0030*/  S2R R3, SR_TID.Y ;  /* 0x0000000000037919 */ /* 0x000e6e0000002200 */
[----:B------:R-:W0:Y:S08]  /*0040*/  S2UR UR5, SR_CTAID.X ;  /* 0x00000000000579c3 */ /* 0x000e300000002500 */
[----:B------:R-:W0:Y:S08]  /*0050*/  LDC R9, c[0x0][0x360] ;  /* 0x0000d800ff097b82 */ /* 0x000e300000000800 */
[----:B------:R-:W1:Y:S01]  /*0060*/  S2UR UR4, SR_CTAID.Y ;  /* 0x00000000000479c3 */ /* 0x000e620000002600 */
[----:B0-----:R-:W-:-:S05]  /*0070*/  IMAD R9, R9, UR5, R2 ;  /* 0x0000000509097c24 */ /* 0x001fca000f8e0202 */
[----:B------:R-:W-:Y:S01]  /*0080*/  ISETP.GT.AND P0, PT, R9, 0x3, PT ;  /* 0x000000030900780c */ /* 0x000fe20003f04270 */
[----:B-1----:R-:W-:-:S05]  /*0090*/  IMAD R0, R0, UR4, R3 ;  /* 0x0000000400007c24 */ /* 0x002fca000f8e0203 */
[----:B------:R-:W-:-:S13]  /*00a0*/  ISETP.GT.U32.OR P0, PT, R0, 0x3, P0 ;  /* 0x000000030000780c */ /* 0x000fda0000704470 */
[----:B------:R-:W-:Y:S05]  /*00b0*/  @P0 EXIT ;  /* 0x000000000000094d */ /* 0x000fea0003800000 */
[----:B------:R-:W0:Y:S01]  /*00c0*/  LDC.64 R4, c[0x0][0x380] ;  /* 0x0000e000ff047b82 */ /* 0x000e220000000a00 */
[----:B------:R-:W1:Y:S01]  /*00d0*/  LDCU.64 UR4, c[0x0][0x358] ;  /* 0x00006b00ff0477ac */ /* 0x000e620008000a00 */
[----:B------:R-:W-:-:S06]  /*00e0*/  SHF.L.U32 R8, R0, 0x2, RZ ;  /* 0x0000000200087819 */ /* 0x000fcc00000006ff */
[----:B------:R-:W2:Y:S08]  /*00f0*/  LDC.64 R6, c[0x0][0x388] ;  /* 0x0000e200ff067b82 */ /* 0x000eb00000000a00 */
[----:B------:R-:W3:Y:S01]  /*0100*/  LDC.64 R2, c[0x0][0x3a0] ;  /* 0x0000e800ff027b82 */ /* 0x000ee20000000a00 */
[----:B0-----:R-:W-:-:S05]  /*0110*/  IMAD.WIDE.U32 R4, R8, 0x4, R4 ;  /* 0x0000000408047825 */ /* 0x001fca00078e0004 */
[----:B-1----:R-:W4:Y:S01]  /*0120*/  LDG.E R0, desc[UR4][R4.64] ;  /* 0x0000000404007981 */ /* 0x002f22000c1e1900 */
[----:B--2---:R-:W-:-:S03]  /*0130*/  IMAD.WIDE R6, R9, 0x4, R6 ;  /* 0x0000000409067825 */ /* 0x004fc600078e0206 */
[----:B------:R-:W2:Y:S04]  /*0140*/  LDG.E R13, desc[UR4][R4.64+0x4] ;  /* 0x00000404040d7981 */ /* 0x000ea8000c1e1900 */
[----:B------:R-:W4:Y:S04]  /*0150*/  LDG.E R11, desc[UR4][R6.64] ;  /* 0x00000004060b7981 */ /* 0x000f28000c1e1900 */
[----:B------:R-:W2:Y:S04]  /*0160*/  LDG.E R10, desc[UR4][R6.64+0x10] ;  /* 0x00001004060a7981 */ /* 0x000ea8000c1e1900 */
[----:B------:R-:W5:Y:S04]  /*0170*/  LDG.E R15, desc[UR4][R4.64+0x8] ;  /* 0x00000804040f7981 */ /* 0x000f68000c1e1900 */
[----:B------:R-:W5:Y:S04]  /*0180*/  LDG.E R12, desc[UR4][R6.64+0x20] ;  /* 0x00002004060c7981 */ /* 0x000f68000c1e1900 */
[----:B------:R-:W5:Y:S04]  /*0190*/  LDG.E R17, desc[UR4][R4.64+0xc] ;  /* 0x00000c0404117981 */ /* 0x000f68000c1e1900 */
[----:B------:R-:W5:Y:S01]  /*01a0*/  LDG.E R14, desc[UR4][R6.64+0x30] ;  /* 0x00003004060e7981 */ /* 0x000f62000c1e1900 */
[----:B------:R-:W-:-:S05]  /*01b0*/  IADD3 R9, PT, PT, R9, R8, RZ ;  /* 0x0000000809097210 */ /* 0x000fca0007ffe0ff */
[----:B---3--:R-:W-:-:S04]  /*01c0*/  IMAD.WIDE R2, R9, 0x4, R2 ;  /* 0x0000000409027825 */ /* 0x008fc800078e0202 */
[----:B----4-:R-:W-:-:S04]  /*01d0*/  FFMA R0, R0, R11, RZ ;  /* 0x0000000b00007223 */ /* 0x010fc800000000ff */
[----:B--2---:R-:W-:-:S04]  /*01e0*/  FFMA R0, R13, R10, R0 ;  /* 0x0000000a0d007223 */ /* 0x004fc80000000000 */
[----:B-----5:R-:W-:-:S04]  /*01f0*/  FFMA R0, R15, R12, R0 ;  /* 0x0000000c0f007223 */ /* 0x020fc80000000000 */
[----:B------:R-:W-:-:S05]  /*0200*/  FFMA R17, R17, R14, R0 ;  /* 0x0000000e11117223 */ /* 0x000fca0000000000 */
[----:B------:R-:W-:Y:S01]  /*0210*/  STG.E desc[UR4][R2.64], R17 ;  /* 0x0000001102007986 */ /* 0x000fe2000c101904 */
[----:B------:R-:W-:Y:S05]  /*0220*/  EXIT ;  /* 0x000000000000794d */ /* 0x000fea0003800000 */
.L_x_0:
[----:B------:R-:W-:-:S00]  /*0230*/  BRA `(.L_x_0) ;  /* 0xfffffffc00fc7947 */ /* 0x000fc0000383ffff */
[----:B------:R-:W-:-:S00]  /*0240*/  NOP ;  /* 0x0000000000007918 */ /* 0x000fc00000000000 */
        /* <DEDUP_REMOVED lines=11> */
.L_x_2:


//--------------------- .text._Z8mm_naivePfS_iiiS_ --------------------------
	.section	.text._Z8mm_naivePfS_iiiS_,"ax",@progbits
	.align	128
        .global         _Z8mm_naivePfS_iiiS_
        .type           _Z8mm_naivePfS_iiiS_,@function
        .size           _Z8mm_naivePfS_iiiS_,(.L_x_3 - _Z8mm_naivePfS_iiiS_)
        .other          _Z8mm_naivePfS_iiiS_,@"STO_CUDA_ENTRY STV_DEFAULT"
_Z8mm_naivePfS_iiiS_:
.text._Z8mm_naivePfS_iiiS_:
        /* <DEDUP_REMOVED lines=35> */
.L_x_1:
        /* <DEDUP_REMOVED lines=13> */
.L_x_3:


//--------------------- .nv.shared.reserved.0     --------------------------
	.section	.nv.shared.reserved.0,"aw",@nobits
	.weak		__nv_reservedSMEM_offset_0_alias
	.size		__nv_reservedSMEM_offset_0_alias, 0, 64
	.other		__nv_reservedSMEM_offset_0_alias,@"STO_CUDA_RESERVED_SHARED STV_DEFAULT"
__nv_reservedSMEM_offset_0_alias:
	.zero		0
	.zero		64


//--------------------- .nv.constant0._Z12mm_naive_ptxPfS_iiiS_ --------------------------
	.section	.nv.constant0._Z12mm_naive_ptxPfS_iiiS_,"a",@progbits
	.sectionflags	@""
	.align	4
.nv.constant0._Z12mm_naive_ptxPfS_iiiS_:
	.zero		936


//--------------------- .nv.constant0._Z8mm_naivePfS_iiiS_ --------------------------
	.section	.nv.constant0._Z8mm_naivePfS_iiiS_,"a",@progbits
	.sectionflags	@""
	.align	4
.nv.constant0._Z8mm_naivePfS_iiiS_:
	.zero		936


//--------------------- SYMBOLS --------------------------

	.type		.nv.reservedSmem.offset0,@object
	.size		.nv.reservedSmem.offset0,0x4
